	.headerflags	@"EF_CUDA_TEXMODE_UNIFIED EF_CUDA_64BIT_ADDRESS EF_CUDA_ACCELERATORS EF_CUDA_SM90 EF_CUDA_VIRTUAL_SM(EF_CUDA_SM90)"
	.elftype	@"ET_EXEC"


//--------------------- .nv.info                  --------------------------
	.section	.nv.info,"",@"SHT_CUDA_INFO"
	.align	4


	//----- nvinfo : EIATTR_REGCOUNT
	.align		4
        /*0000*/ 	.byte	0x04, 0x2f
        /*0002*/ 	.short	(.L_1 - .L_0)
	.align		4
.L_0:
        /*0004*/ 	.word	index@(triton_poi_fused_1)
        /*0008*/ 	.word	0x0000001e


	//----- nvinfo : EIATTR_MIN_STACK_SIZE
	.align		4
.L_1:
        /*000c*/ 	.byte	0x04, 0x12
        /*000e*/ 	.short	(.L_3 - .L_2)
	.align		4
.L_2:
        /*0010*/ 	.word	index@(triton_poi_fused_1)
        /*0014*/ 	.word	0x00000000


	//----- nvinfo : EIATTR_FRAME_SIZE
	.align		4
.L_3:
        /*0018*/ 	.byte	0x04, 0x11
        /*001a*/ 	.short	(.L_5 - .L_4)
	.align		4
.L_4:
        /*001c*/ 	.word	index@(triton_poi_fused_1)
        /*0020*/ 	.word	0x00000000


	//----- nvinfo : EIATTR_MIN_STACK_SIZE
	.align		4
.L_5:
        /*0024*/ 	.byte	0x04, 0x12
        /*0026*/ 	.short	(.L_7 - .L_6)
	.align		4
.L_6:
        /*0028*/ 	.word	index@(triton_poi_fused_1)
        /*002c*/ 	.word	0x00000000
.L_7:


//--------------------- .nv.info.triton_poi_fused_1 --------------------------
	.section	.nv.info.triton_poi_fused_1,"",@"SHT_CUDA_INFO"
	.sectionflags	@""
	.align	4


	//----- nvinfo : EIATTR_CUDA_API_VERSION
	.align		4
        /*0000*/ 	.byte	0x04, 0x37
        /*0002*/ 	.short	(.L_9 - .L_8)
.L_8:
        /*0004*/ 	.word	0x0000007c


	//----- nvinfo : EIATTR_KPARAM_INFO
	.align		4
.L_9:
        /*0008*/ 	.byte	0x04, 0x17
        /*000a*/ 	.short	(.L_11 - .L_10)
.L_10:
        /*000c*/ 	.word	0x00000000
        /*0010*/ 	.short	0x0003
        /*0012*/ 	.short	0x0014
        /*0014*/ 	.byte	0x00, 0xf0, 0x11, 0x00


	//----- nvinfo : EIATTR_KPARAM_INFO
	.align		4
.L_11:
        /*0018*/ 	.byte	0x04, 0x17
        /*001a*/ 	.short	(.L_13 - .L_12)
.L_12:
        /*001c*/ 	.word	0x00000000
        /*0020*/ 	.short	0x0002
        /*0022*/ 	.short	0x0010
        /*0024*/ 	.byte	0x00, 0xf0, 0x11, 0x00


	//----- nvinfo : EIATTR_KPARAM_INFO
	.align		4
.L_13:
        /*0028*/ 	.byte	0x04, 0x17
        /*002a*/ 	.short	(.L_15 - .L_14)
.L_14:
        /*002c*/ 	.word	0x00000000
        /*0030*/ 	.short	0x0001
        /*0032*/ 	.short	0x0008
        /*0034*/ 	.byte	0x00, 0xf4, 0x21, 0x00


	//----- nvinfo : EIATTR_KPARAM_INFO
	.align		4
.L_15:
        /*0038*/ 	.byte	0x04, 0x17
        /*003a*/ 	.short	(.L_17 - .L_16)
.L_16:
        /*003c*/ 	.word	0x00000000
        /*0040*/ 	.short	0x0000
        /*0042*/ 	.short	0x0000
        /*0044*/ 	.byte	0x00, 0xf4, 0x21, 0x00


	//----- nvinfo : EIATTR_SPARSE_MMA_MASK
	.align		4
.L_17:
        /*0048*/ 	.byte	0x03, 0x50
        /*004a*/ 	.short	0x0000


	//----- nvinfo : EIATTR_MAXREG_COUNT
	.align		4
        /*004c*/ 	.byte	0x03, 0x1b
        /*004e*/ 	.short	0x00ff


	//----- nvinfo : EIATTR_EXIT_INSTR_OFFSETS
	.align		4
        /*0050*/ 	.byte	0x04, 0x1c
        /*0052*/ 	.short	(.L_19 - .L_18)


	//   ....[0]....
.L_18:
        /*0054*/ 	.word	0x00000680


	//   ....[1]....
        /*0058*/ 	.word	0x000006d0


	//----- nvinfo : EIATTR_REQNTID
	.align		4
.L_19:
        /*005c*/ 	.byte	0x04, 0x10
        /*005e*/ 	.short	(.L_21 - .L_20)
.L_20:
        /*0060*/ 	.word	0x00000080
        /*0064*/ 	.word	0x00000001
        /*0068*/ 	.word	0x00000001


	//----- nvinfo : EIATTR_CBANK_PARAM_SIZE
	.align		4
.L_21:
        /*006c*/ 	.byte	0x03, 0x19
        /*006e*/ 	.short	0x0018


	//----- nvinfo : EIATTR_PARAM_CBANK
	.align		4
        /*0070*/ 	.byte	0x04, 0x0a
        /*0072*/ 	.short	(.L_23 - .L_22)
	.align		4
.L_22:
        /*0074*/ 	.word	index@(.nv.constant0.triton_poi_fused_1)
        /*0078*/ 	.short	0x0210
        /*007a*/ 	.short	0x0018


	//----- nvinfo : EIATTR_SW_WAR
	.align		4
.L_23:
        /*007c*/ 	.byte	0x04, 0x36
        /*007e*/ 	.short	(.L_25 - .L_24)
.L_24:
        /*0080*/ 	.word	0x00000008
.L_25:


//--------------------- .nv.callgraph             --------------------------
	.section	.nv.callgraph,"",@"SHT_CUDA_CALLGRAPH"
	.align	4
	.sectionentsize	8
	.align		4
        /*0000*/ 	.word	0x00000000
	.align		4
        /*0004*/ 	.word	0xffffffff
	.align		4
        /*0008*/ 	.word	0x00000000
	.align		4
        /*000c*/ 	.word	0xfffffffe
	.align		4
        /*0010*/ 	.word	0x00000000
	.align		4
        /*0014*/ 	.word	0xfffffffd
	.align		4
        /*0018*/ 	.word	0x00000000
	.align		4
        /*001c*/ 	.word	0xfffffffc


//--------------------- .text.triton_poi_fused_1  --------------------------
	.section	.text.triton_poi_fused_1,"ax",@progbits
	.sectionflags	@"SHF_BARRIERS=1"
	.align	128
        .global         triton_poi_fused_1
        .type           triton_poi_fused_1,@function
        .size           triton_poi_fused_1,(.L_x_1 - triton_poi_fused_1)
        .other          triton_poi_fused_1,@"STO_CUDA_ENTRY STV_DEFAULT"
triton_poi_fused_1:
.text.triton_poi_fused_1:
[----:B------:R-:W0:Y:S01]  /*0000*/  LDC R1, c[0x0][0x28] ;  /* 0x00000a00ff017b82 */ /* 0x000e220000000800 */
[----:B------:R-:W1:Y:S07]  /*0010*/  S2R R15, SR_CTAID.X ;  /* 0x00000000000f7919 */ /* 0x000e6e0000002500 */
[----:B------:R-:W2:Y:S01]  /*0020*/  LDC.64 R16, c[0x0][0x210] ;  /* 0x00008400ff107b82 */ /* 0x000ea20000000a00 */
[----:B------:R-:W-:Y:S01]  /*0030*/  IMAD.MOV.U32 R14, RZ, RZ, RZ ;  /* 0x000000ffff0e7224 */ /* 0x000fe200078e00ff */
[----:B------:R-:W-:Y:S01]  /*0040*/  ULDC.64 UR6, c[0x0][0x208] ;  /* 0x0000820000067ab9 */ /* 0x000fe20000000a00 */
[----:B------:R-:W3:Y:S01]  /*0050*/  S2R R18, SR_TID.X ;  /* 0x0000000000127919 */ /* 0x000ee20000002100 */
[----:B------:R-:W4:Y:S01]  /*0060*/  S2R R19, SR_CTAID.Y ;  /* 0x0000000000137919 */ /* 0x000f220000002600 */
[----:B-1----:R-:W-:Y:S01]  /*0070*/  IMAD.SHL.U32 R15, R15, 0x10, RZ ;  /* 0x000000100f0f7824 */ /* 0x002fe200078e00ff */
[----:B---3--:R-:W-:-:S04]  /*0080*/  SHF.R.U32.HI R0, RZ, 0x4, R18 ;  /* 0x00000004ff007819 */ /* 0x008fc80000011612 */
[----:B------:R-:W-:Y:S01]  /*0090*/  LOP3.LUT R4, R15, 0xf, R18, 0xf8, !PT ;  /* 0x0000000f0f047812 */ /* 0x000fe200078ef812 */
[----:B----4-:R-:W-:Y:S01]  /*00a0*/  IMAD.SHL.U32 R19, R19, 0x40, RZ ;  /* 0x0000004013137824 */ /* 0x010fe200078e00ff */
[----:B------:R-:W-:Y:S02]  /*00b0*/  SGXT.U32 R0, R0, 0x3 ;  /* 0x000000030000781a */ /* 0x000fe40000000000 */
[----:B------:R-:W-:Y:S02]  /*00c0*/  ISETP.GE.AND P0, PT, R4, 0x9, PT ;  /* 0x000000090400780c */ /* 0x000fe40003f06270 */
[----:B------:R-:W-:Y:S02]  /*00d0*/  LOP3.LUT R3, R19, 0x8, R0, 0xfe, !PT ;  /* 0x0000000813037812 */ /* 0x000fe400078efe00 */
[----:B------:R-:W-:Y:S02]  /*00e0*/  LOP3.LUT R2, R19, R0, RZ, 0xfc, !PT ;  /* 0x0000000013027212 */ /* 0x000fe400078efcff */
[C---:B------:R-:W-:Y:S01]  /*00f0*/  ISETP.LT.AND P2, PT, R3.reuse, 0x300, !P0 ;  /* 0x000003000300780c */ /* 0x040fe20004741270 */
[--C-:B------:R-:W-:Y:S01]  /*0100*/  IMAD R3, R3, 0x9, R4.reuse ;  /* 0x0000000903037824 */ /* 0x100fe200078e0204 */
[----:B------:R-:W-:Y:S01]  /*0110*/  LOP3.LUT R6, R19, 0x10, R0, 0xfe, !PT ;  /* 0x0000001013067812 */ /* 0x000fe200078efe00 */
[----:B------:R-:W-:Y:S01]  /*0120*/  IMAD R5, R2, 0x9, R4 ;  /* 0x0000000902057824 */ /* 0x000fe200078e0204 */
[----:B------:R-:W-:-:S02]  /*0130*/  LOP3.LUT R7, R19, 0x18, R0, 0xfe, !PT ;  /* 0x0000001813077812 */ /* 0x000fc400078efe00 */
[----:B------:R-:W-:Y:S01]  /*0140*/  ISETP.LT.AND P1, PT, R2, 0x300, !P0 ;  /* 0x000003000200780c */ /* 0x000fe20004721270 */
[----:B--2---:R-:W-:Y:S01]  /*0150*/  IMAD.WIDE R2, R3, 0x4, R16 ;  /* 0x0000000403027825 */ /* 0x004fe200078e0210 */
[----:B------:R-:W-:Y:S02]  /*0160*/  ISETP.LT.AND P6, PT, R6, 0x300, !P0 ;  /* 0x000003000600780c */ /* 0x000fe400047c1270 */
[----:B------:R-:W-:Y:S02]  /*0170*/  LOP3.LUT R8, R19, 0x20, R0, 0xfe, !PT ;  /* 0x0000002013087812 */ /* 0x000fe400078efe00 */
[----:B------:R-:W-:Y:S01]  /*0180*/  ISETP.LT.AND P5, PT, R7, 0x300, !P0 ;  /* 0x000003000700780c */ /* 0x000fe200047a1270 */
[----:B------:R1:W2:Y:S01]  /*0190*/  @P2 LDG.E.EL R14, desc[UR6][R2.64] ;  /* 0x00000006020e2981 */ /* 0x0002a2000c2e1900 */
[----:B------:R-:W-:Y:S02]  /*01a0*/  LOP3.LUT R4, R19, 0x28, R0, 0xfe, !PT ;  /* 0x0000002813047812 */ /* 0x000fe400078efe00 */
[----:B------:R-:W-:-:S02]  /*01b0*/  LOP3.LUT R6, R19, 0x30, R0, 0xfe, !PT ;  /* 0x0000003013067812 */ /* 0x000fc400078efe00 */
[----:B------:R-:W-:Y:S02]  /*01c0*/  LOP3.LUT R7, R19, 0x38, R0, 0xfe, !PT ;  /* 0x0000003813077812 */ /* 0x000fe400078efe00 */
[----:B------:R-:W-:Y:S02]  /*01d0*/  ISETP.LT.AND P4, PT, R8, 0x300, !P0 ;  /* 0x000003000800780c */ /* 0x000fe40004781270 */
[----:B------:R-:W-:Y:S02]  /*01e0*/  ISETP.LT.AND P3, PT, R4, 0x300, !P0 ;  /* 0x000003000400780c */ /* 0x000fe40004761270 */
[----:B------:R-:W-:Y:S02]  /*01f0*/  ISETP.LT.AND P2, PT, R6, 0x300, !P0 ;  /* 0x000003000600780c */ /* 0x000fe40004741270 */
[----:B------:R-:W-:Y:S01]  /*0200*/  ISETP.LT.AND P0, PT, R7, 0x300, !P0 ;  /* 0x000003000700780c */ /* 0x000fe20004701270 */
[C---:B------:R-:W-:Y:S02]  /*0210*/  VIADD R7, R5.reuse, 0x90 ;  /* 0x0000009005077836 */ /* 0x040fe40000000000 */
[----:B------:R-:W-:-:S02]  /*0220*/  VIADD R9, R5, 0xd8 ;  /* 0x000000d805097836 */ /* 0x000fc40000000000 */
[C---:B------:R-:W-:Y:S02]  /*0230*/  VIADD R11, R5.reuse, 0x120 ;  /* 0x00000120050b7836 */ /* 0x040fe40000000000 */
[C---:B------:R-:W-:Y:S02]  /*0240*/  VIADD R13, R5.reuse, 0x168 ;  /* 0x00000168050d7836 */ /* 0x040fe40000000000 */
[C---:B------:R-:W-:Y:S02]  /*0250*/  VIADD R23, R5.reuse, 0x1b0 ;  /* 0x000001b005177836 */ /* 0x040fe40000000000 */
[C---:B------:R-:W-:Y:S02]  /*0260*/  VIADD R25, R5.reuse, 0x1f8 ;  /* 0x000001f805197836 */ /* 0x040fe40000000000 */
[----:B-1----:R-:W-:-:S04]  /*0270*/  IMAD.WIDE R2, R5, 0x4, R16 ;  /* 0x0000000405027825 */ /* 0x002fc800078e0210 */
[----:B------:R-:W-:-:S04]  /*0280*/  IMAD.WIDE R4, R7, 0x4, R16 ;  /* 0x0000000407047825 */ /* 0x000fc800078e0210 */
[----:B------:R-:W-:-:S04]  /*0290*/  IMAD.WIDE R6, R9, 0x4, R16 ;  /* 0x0000000409067825 */ /* 0x000fc800078e0210 */
[----:B------:R-:W-:Y:S01]  /*02a0*/  IMAD.WIDE R8, R11, 0x4, R16 ;  /* 0x000000040b087825 */ /* 0x000fe200078e0210 */
[----:B------:R-:W-:-:S03]  /*02b0*/  CS2R R20, SRZ ;  /* 0x0000000000147805 */ /* 0x000fc6000001ff00 */
[----:B------:R-:W-:-:S03]  /*02c0*/  IMAD.WIDE R10, R13, 0x4, R16 ;  /* 0x000000040d0a7825 */ /* 0x000fc600078e0210 */
[----:B------:R1:W3:Y:S01]  /*02d0*/  @P6 LDG.E.EL R20, desc[UR6][R4.64] ;  /* 0x0000000604146981 */ /* 0x0002e2000c2e1900 */
[--C-:B------:R-:W-:Y:S01]  /*02e0*/  IMAD.WIDE R12, R23, 0x4, R16.reuse ;  /* 0x00000004170c7825 */ /* 0x100fe200078e0210 */
[----:B------:R-:W-:Y:S02]  /*02f0*/  CS2R R22, SRZ ;  /* 0x0000000000167805 */ /* 0x000fe4000001ff00 */
[----:B------:R-:W4:Y:S01]  /*0300*/  @P5 LDG.E.EL R21, desc[UR6][R6.64] ;  /* 0x0000000606155981 */ /* 0x000f22000c2e1900 */
[----:B------:R-:W-:Y:S01]  /*0310*/  IMAD.WIDE R16, R25, 0x4, R16 ;  /* 0x0000000419107825 */ /* 0x000fe200078e0210 */
[----:B------:R-:W-:Y:S02]  /*0320*/  CS2R R24, SRZ ;  /* 0x0000000000187805 */ /* 0x000fe4000001ff00 */
[----:B------:R-:W5:Y:S01]  /*0330*/  @P4 LDG.E.EL R22, desc[UR6][R8.64] ;  /* 0x0000000608164981 */ /* 0x000f62000c2e1900 */
[----:B------:R-:W-:-:S03]  /*0340*/  IMAD.MOV.U32 R26, RZ, RZ, RZ ;  /* 0x000000ffff1a7224 */ /* 0x000fc600078e00ff */
[----:B------:R-:W5:Y:S04]  /*0350*/  @P3 LDG.E.EL R24, desc[UR6][R10.64] ;  /* 0x000000060a183981 */ /* 0x000f68000c2e1900 */
[----:B------:R1:W5:Y:S04]  /*0360*/  @P2 LDG.E.EL R23, desc[UR6][R12.64] ;  /* 0x000000060c172981 */ /* 0x000368000c2e1900 */
[----:B------:R1:W5:Y:S04]  /*0370*/  @P1 LDG.E.EL R25, desc[UR6][R2.64] ;  /* 0x0000000602191981 */ /* 0x000368000c2e1900 */
[----:B------:R-:W5:Y:S01]  /*0380*/  @P0 LDG.E.EL R26, desc[UR6][R16.64] ;  /* 0x00000006101a0981 */ /* 0x000f62000c2e1900 */
[----:B------:R-:W1:Y:S01]  /*0390*/  S2R R27, SR_TID.X ;  /* 0x00000000001b7919 */ /* 0x000e620000002100 */
[----:B------:R-:W1:Y:S01]  /*03a0*/  S2UR UR5, SR_CgaCtaId ;  /* 0x00000000000579c3 */ /* 0x000e620000008800 */
[----:B------:R-:W-:-:S02]  /*03b0*/  UMOV UR4, 0x400 ;  /* 0x0000040000047882 */ /* 0x000fc40000000000 */
[----:B01----:R-:W-:Y:S01]  /*03c0*/  UPRMT UR4, UR5, 0x654, UR4 ;  /* 0x0000065405047896 */ /* 0x003fe20008000004 */
[----:B------:R-:W-:Y:S01]  /*03d0*/  IMAD.SHL.U32 R4, R27, 0x40, RZ ;  /* 0x000000401b047824 */ /* 0x000fe200078e00ff */
[----:B------:R-:W-:-:S04]  /*03e0*/  SHF.R.U32.HI R5, RZ, 0x4, R27 ;  /* 0x00000004ff057819 */ /* 0x000fc8000001161b */
[----:B------:R-:W-:Y:S02]  /*03f0*/  SGXT.U32 R5, R5, 0x3 ;  /* 0x000000030505781a */ /* 0x000fe40000000000 */
[----:B------:R-:W-:-:S04]  /*0400*/  LOP3.LUT R4, R4, 0x3c0, RZ, 0xc0, !PT ;  /* 0x000003c004047812 */ /* 0x000fc800078ec0ff */
[C---:B------:R-:W-:Y:S02]  /*0410*/  LOP3.LUT R5, R4.reuse, R5, RZ, 0xfc, !PT ;  /* 0x0000000504057212 */ /* 0x040fe400078efcff */
[----:B------:R-:W-:-:S05]  /*0420*/  LEA.HI R4, R4, UR4, RZ, 0x1e ;  /* 0x0000000404047c11 */ /* 0x000fca000f8ff0ff */
[----:B------:R-:W-:Y:S01]  /*0430*/  IMAD R13, R5, 0x4, R4 ;  /* 0x00000004050d7824 */ /* 0x000fe200078e0204 */
[C---:B------:R-:W-:Y:S01]  /*0440*/  LOP3.LUT R2, R27.reuse, 0x70, RZ, 0xc0, !PT ;  /* 0x000000701b027812 */ /* 0x040fe200078ec0ff */
[----:B------:R-:W-:-:S04]  /*0450*/  IMAD.SHL.U32 R8, R27, 0x4, RZ ;  /* 0x000000041b087824 */ /* 0x000fc800078e00ff */
[----:B------:R-:W-:Y:S01]  /*0460*/  VIADD R3, R2, UR4 ;  /* 0x0000000402037c36 */ /* 0x000fe20008000000 */
[----:B------:R-:W-:-:S05]  /*0470*/  LOP3.LUT R8, R8, 0x1fc, RZ, 0xc0, !PT ;  /* 0x000001fc08087812 */ /* 0x000fca00078ec0ff */
[----:B------:R-:W-:Y:S02]  /*0480*/  IMAD R4, R8, 0x4, R3 ;  /* 0x0000000408047824 */ /* 0x000fe400078e0203 */
[----:B------:R-:W-:Y:S01]  /*0490*/  IMAD.SHL.U32 R18, R18, 0x4, RZ ;  /* 0x0000000412127824 */ /* 0x000fe200078e00ff */
[----:B------:R-:W0:Y:S04]  /*04a0*/  LDC.64 R2, c[0x0][0x218] ;  /* 0x00008600ff027b82 */ /* 0x000e280000000a00 */
[----:B------:R-:W-:-:S05]  /*04b0*/  LOP3.LUT R18, R19, 0x3c, R18, 0xf8, !PT ;  /* 0x0000003c13127812 */ /* 0x000fca00078ef812 */
[----:B------:R-:W-:-:S05]  /*04c0*/  IMAD.HI R9, R18, 0x2aaaaaab, RZ ;  /* 0x2aaaaaab12097827 */ /* 0x000fca00078e02ff */
[----:B------:R-:W-:-:S04]  /*04d0*/  SHF.R.U32.HI R10, RZ, 0x1f, R9 ;  /* 0x0000001fff0a7819 */ /* 0x000fc80000011609 */
[----:B------:R-:W-:Y:S02]  /*04e0*/  LEA.HI.SX32 R11, R9, R10, 0x1e ;  /* 0x0000000a090b7211 */ /* 0x000fe400078ff2ff */
[----:B------:R-:W-:Y:S02]  /*04f0*/  LOP3.LUT R10, R8, 0x200, RZ, 0xfc, !PT ;  /* 0x00000200080a7812 */ /* 0x000fe400078efcff */
[----:B------:R-:W-:Y:S01]  /*0500*/  ISETP.GE.AND P0, PT, R18, 0x300, PT ;  /* 0x000003001200780c */ /* 0x000fe20003f06270 */
[----:B------:R-:W-:Y:S01]  /*0510*/  IMAD R18, R11, -0x18, R18 ;  /* 0xffffffe80b127824 */ /* 0x000fe200078e0212 */
[----:B------:R-:W-:Y:S02]  /*0520*/  LOP3.LUT R9, R15, R0, RZ, 0xfc, !PT ;  /* 0x000000000f097212 */ /* 0x000fe400078efcff */
[----:B------:R-:W-:Y:S02]  /*0530*/  LOP3.LUT R0, R15, 0x8, R0, 0xfe, !PT ;  /* 0x000000080f007812 */ /* 0x000fe400078efe00 */
[----:B------:R-:W-:Y:S01]  /*0540*/  SHF.R.U32.HI R10, RZ, 0x2, R10 ;  /* 0x00000002ff0a7819 */ /* 0x000fe2000001160a */
[----:B------:R-:W-:Y:S01]  /*0550*/  IMAD R18, R11, 0xd8, R18 ;  /* 0x000000d80b127824 */ /* 0x000fe200078e0212 */
[----:B------:R-:W-:-:S02]  /*0560*/  ISETP.LT.AND P1, PT, R9, 0x9, !P0 ;  /* 0x000000090900780c */ /* 0x000fc40004721270 */
[----:B------:R-:W-:Y:S02]  /*0570*/  ISETP.LT.AND P0, PT, R0, 0x9, !P0 ;  /* 0x000000090000780c */ /* 0x000fe40004701270 */
[----:B------:R-:W-:Y:S01]  /*0580*/  LOP3.LUT R10, R10, 0xf0, RZ, 0xc0, !PT ;  /* 0x000000f00a0a7812 */ /* 0x000fe200078ec0ff */
[----:B------:R-:W-:-:S04]  /*0590*/  IMAD R11, R9, 0x18, R18 ;  /* 0x00000018090b7824 */ /* 0x000fc800078e0212 */
[----:B------:R-:W-:Y:S02]  /*05a0*/  VIADD R9, R10, UR4 ;  /* 0x000000040a097c36 */ /* 0x000fe40008000000 */
[----:B0-----:R-:W-:-:S04]  /*05b0*/  IMAD.WIDE R10, R11, 0x4, R2 ;  /* 0x000000040b0a7825 */ /* 0x001fc800078e0202 */
[----:B------:R-:W-:Y:S01]  /*05c0*/  IMAD R9, R8, 0x4, R9 ;  /* 0x0000000408097824 */ /* 0x000fe200078e0209 */
[----:B--2---:R-:W-:Y:S04]  /*05d0*/  STS [R13+0x20], R14 ;  /* 0x0000200e0d007388 */ /* 0x004fe80000000800 */
[----:B---3--:R-:W-:Y:S04]  /*05e0*/  STS [R13+0x40], R20 ;  /* 0x000040140d007388 */ /* 0x008fe80000000800 */
[----:B----4-:R-:W-:Y:S04]  /*05f0*/  STS [R13+0x60], R21 ;  /* 0x000060150d007388 */ /* 0x010fe80000000800 */
[----:B-----5:R-:W-:Y:S04]  /*0600*/  STS [R13+0x80], R22 ;  /* 0x000080160d007388 */ /* 0x020fe80000000800 */
[----:B------:R-:W-:Y:S04]  /*0610*/  STS [R13+0xa0], R24 ;  /* 0x0000a0180d007388 */ /* 0x000fe80000000800 */
[----:B------:R-:W-:Y:S04]  /*0620*/  STS [R13+0xc0], R23 ;  /* 0x0000c0170d007388 */ /* 0x000fe80000000800 */
[----:B------:R-:W-:Y:S04]  /*0630*/  STS [R13], R25 ;  /* 0x000000190d007388 */ /* 0x000fe80000000800 */
[----:B------:R-:W-:Y:S01]  /*0640*/  STS [R13+0xe0], R26 ;  /* 0x0000e01a0d007388 */ /* 0x000fe20000000800 */
[----:B------:R-:W-:Y:S06]  /*0650*/  BAR.SYNC.DEFER_BLOCKING 0x0 ;  /* 0x0000000000007b1d */ /* 0x000fec0000010000 */
[----:B------:R-:W0:Y:S04]  /*0660*/  LDS.128 R4, [R4] ;  /* 0x0000000004047984 */ /* 0x000e280000000c00 */
[----:B0-----:R0:W-:Y:S02]  /*0670*/  @P1 STG.E.128 desc[UR6][R10.64], R4 ;  /* 0x000000040a001986 */ /* 0x0011e4000c101d06 */
[----:B0-----:R-:W-:Y:S05]  /*0680*/  @!P0 EXIT ;  /* 0x000000000000894d */ /* 0x001fea0003800000 */
[----:B0-----:R-:W0:Y:S01]  /*0690*/  LDS.128 R8, [R9+0x800] ;  /* 0x0008000009087984 */ /* 0x001e220000000c00 */
[----:B------:R-:W-:-:S04]  /*06a0*/  IMAD R5, R0, 0x18, R18 ;  /* 0x0000001800057824 */ /* 0x000fc800078e0212 */
[----:B------:R-:W-:-:S05]  /*06b0*/  IMAD.WIDE R2, R5, 0x4, R2 ;  /* 0x0000000405027825 */ /* 0x000fca00078e0202 */
[----:B0-----:R-:W-:Y:S01]  /*06c0*/  STG.E.128 desc[UR6][R2.64], R8 ;  /* 0x0000000802007986 */ /* 0x001fe2000c101d06 */
[----:B------:R-:W-:Y:S05]  /*06d0*/  EXIT ;  /* 0x000000000000794d */ /* 0x000fea0003800000 */
.L_x_0:
[----:B------:R-:W-:-:S00]  /*06e0*/  BRA `(.L_x_0) ;  /* 0xfffffffc00fc7947 */ /* 0x000fc0000383ffff */
[----:B------:R-:W-:-:S00]  /*06f0*/  NOP ;  /* 0x0000000000007918 */ /* 0x000fc00000000000 */
        /* <DEDUP_REMOVED lines=8> */
.L_x_1:


//--------------------- .nv.shared.triton_poi_fused_1 --------------------------
	.section	.nv.shared.triton_poi_fused_1,"aw",@nobits
	.sectionflags	@""
	.align	16
	.zero		1024


//--------------------- .nv.constant0.triton_poi_fused_1 --------------------------
	.section	.nv.constant0.triton_poi_fused_1,"a",@progbits
	.sectionflags	@""
	.align	4
.nv.constant0.triton_poi_fused_1:
	.zero		552
